	.headerflags	@"EF_CUDA_TEXMODE_UNIFIED EF_CUDA_64BIT_ADDRESS EF_CUDA_ACCELERATORS EF_CUDA_SM90 EF_CUDA_VIRTUAL_SM(EF_CUDA_SM90)"
	.elftype	@"ET_EXEC"


//--------------------- .nv.info                  --------------------------
	.section	.nv.info,"",@"SHT_CUDA_INFO"
	.align	4


	//----- nvinfo : EIATTR_REGCOUNT
	.align		4
        /*0000*/ 	.byte	0x04, 0x2f
        /*0002*/ 	.short	(.L_3 - .L_2)
	.align		4
.L_2:
        /*0004*/ 	.word	index@(triton_per_fused_linalg_vector_norm_32)
        /*0008*/ 	.word	0x0000000d


	//----- nvinfo : EIATTR_MIN_STACK_SIZE
	.align		4
.L_3:
        /*000c*/ 	.byte	0x04, 0x12
        /*000e*/ 	.short	(.L_5 - .L_4)
	.align		4
.L_4:
        /*0010*/ 	.word	index@(triton_per_fused_linalg_vector_norm_32)
        /*0014*/ 	.word	0x00000000


	//----- nvinfo : EIATTR_FRAME_SIZE
	.align		4
.L_5:
        /*0018*/ 	.byte	0x04, 0x11
        /*001a*/ 	.short	(.L_7 - .L_6)
	.align		4
.L_6:
        /*001c*/ 	.word	index@(triton_per_fused_linalg_vector_norm_32)
        /*0020*/ 	.word	0x00000000


	//----- nvinfo : EIATTR_MIN_STACK_SIZE
	.align		4
.L_7:
        /*0024*/ 	.byte	0x04, 0x12
        /*0026*/ 	.short	(.L_9 - .L_8)
	.align		4
.L_8:
        /*0028*/ 	.word	index@(triton_per_fused_linalg_vector_norm_32)
        /*002c*/ 	.word	0x00000000
.L_9:


//--------------------- .nv.info.triton_per_fused_linalg_vector_norm_32 --------------------------
	.section	.nv.info.triton_per_fused_linalg_vector_norm_32,"",@"SHT_CUDA_INFO"
	.sectionflags	@""
	.align	4


	//----- nvinfo : EIATTR_CUDA_API_VERSION
	.align		4
        /*0000*/ 	.byte	0x04, 0x37
        /*0002*/ 	.short	(.L_11 - .L_10)
.L_10:
        /*0004*/ 	.word	0x0000007c


	//----- nvinfo : EIATTR_KPARAM_INFO
	.align		4
.L_11:
        /*0008*/ 	.byte	0x04, 0x17
        /*000a*/ 	.short	(.L_13 - .L_12)
.L_12:
        /*000c*/ 	.word	0x00000000
        /*0010*/ 	.short	0x0003
        /*0012*/ 	.short	0x0014
        /*0014*/ 	.byte	0x00, 0xf0, 0x11, 0x00


	//----- nvinfo : EIATTR_KPARAM_INFO
	.align		4
.L_13:
        /*0018*/ 	.byte	0x04, 0x17
        /*001a*/ 	.short	(.L_15 - .L_14)
.L_14:
        /*001c*/ 	.word	0x00000000
        /*0020*/ 	.short	0x0002
        /*0022*/ 	.short	0x0010
        /*0024*/ 	.byte	0x00, 0xf0, 0x11, 0x00


	//----- nvinfo : EIATTR_KPARAM_INFO
	.align		4
.L_15:
        /*0028*/ 	.byte	0x04, 0x17
        /*002a*/ 	.short	(.L_17 - .L_16)
.L_16:
        /*002c*/ 	.word	0x00000000
        /*0030*/ 	.short	0x0001
        /*0032*/ 	.short	0x0008
        /*0034*/ 	.byte	0x00, 0xf4, 0x21, 0x00


	//----- nvinfo : EIATTR_KPARAM_INFO
	.align		4
.L_17:
        /*0038*/ 	.byte	0x04, 0x17
        /*003a*/ 	.short	(.L_19 - .L_18)
.L_18:
        /*003c*/ 	.word	0x00000000
        /*0040*/ 	.short	0x0000
        /*0042*/ 	.short	0x0000
        /*0044*/ 	.byte	0x00, 0xf4, 0x21, 0x00


	//----- nvinfo : EIATTR_SPARSE_MMA_MASK
	.align		4
.L_19:
        /*0048*/ 	.byte	0x03, 0x50
        /*004a*/ 	.short	0x0000


	//----- nvinfo : EIATTR_MAXREG_COUNT
	.align		4
        /*004c*/ 	.byte	0x03, 0x1b
        /*004e*/ 	.short	0x00ff


	//----- nvinfo : EIATTR_COOP_GROUP_MASK_REGIDS
	.align		4
        /*0050*/ 	.byte	0x04, 0x29
        /*0052*/ 	.short	(.L_21 - .L_20)


	//   ....[0]....
.L_20:
        /*0054*/ 	.word	0xffffffff


	//   ....[1]....
        /*0058*/ 	.word	0xffffffff


	//   ....[2]....
        /*005c*/ 	.word	0xffffffff


	//   ....[3]....
        /*0060*/ 	.word	0xffffffff


	//   ....[4]....
        /*0064*/ 	.word	0xffffffff


	//   ....[5]....
        /*0068*/ 	.word	0xffffffff


	//----- nvinfo : EIATTR_COOP_GROUP_INSTR_OFFSETS
	.align		4
.L_21:
        /*006c*/ 	.byte	0x04, 0x28
        /*006e*/ 	.short	(.L_23 - .L_22)


	//   ....[0]....
.L_22:
        /*0070*/ 	.word	0x00000160


	//   ....[1]....
        /*0074*/ 	.word	0x00000190


	//   ....[2]....
        /*0078*/ 	.word	0x000001d0


	//   ....[3]....
        /*007c*/ 	.word	0x00000200


	//   ....[4]....
        /*0080*/ 	.word	0x00000220


	//   ....[5]....
        /*0084*/ 	.word	0x00000290


	//----- nvinfo : EIATTR_EXIT_INSTR_OFFSETS
	.align		4
.L_23:
        /*0088*/ 	.byte	0x04, 0x1c
        /*008a*/ 	.short	(.L_25 - .L_24)


	//   ....[0]....
.L_24:
        /*008c*/ 	.word	0x00000310


	//   ....[1]....
        /*0090*/ 	.word	0x00000350


	//----- nvinfo : EIATTR_REQNTID
	.align		4
.L_25:
        /*0094*/ 	.byte	0x04, 0x10
        /*0096*/ 	.short	(.L_27 - .L_26)
.L_26:
        /*0098*/ 	.word	0x00000040
        /*009c*/ 	.word	0x00000001
        /*00a0*/ 	.word	0x00000001


	//----- nvinfo : EIATTR_CBANK_PARAM_SIZE
	.align		4
.L_27:
        /*00a4*/ 	.byte	0x03, 0x19
        /*00a6*/ 	.short	0x0018


	//----- nvinfo : EIATTR_PARAM_CBANK
	.align		4
        /*00a8*/ 	.byte	0x04, 0x0a
        /*00aa*/ 	.short	(.L_29 - .L_28)
	.align		4
.L_28:
        /*00ac*/ 	.word	index@(.nv.constant0.triton_per_fused_linalg_vector_norm_32)
        /*00b0*/ 	.short	0x0210
        /*00b2*/ 	.short	0x0018


	//----- nvinfo : EIATTR_SW_WAR
	.align		4
.L_29:
        /*00b4*/ 	.byte	0x04, 0x36
        /*00b6*/ 	.short	(.L_31 - .L_30)
.L_30:
        /*00b8*/ 	.word	0x00000008
.L_31:


//--------------------- .nv.callgraph             --------------------------
	.section	.nv.callgraph,"",@"SHT_CUDA_CALLGRAPH"
	.align	4
	.sectionentsize	8
	.align		4
        /*0000*/ 	.word	0x00000000
	.align		4
        /*0004*/ 	.word	0xffffffff
	.align		4
        /*0008*/ 	.word	0x00000000
	.align		4
        /*000c*/ 	.word	0xfffffffe
	.align		4
        /*0010*/ 	.word	0x00000000
	.align		4
        /*0014*/ 	.word	0xfffffffd
	.align		4
        /*0018*/ 	.word	0x00000000
	.align		4
        /*001c*/ 	.word	0xfffffffc


//--------------------- .nv.constant4             --------------------------
	.section	.nv.constant4,"a",@progbits
	.align	8
	.align		8
.nv.constant4:
        /*0000*/ 	.dword	_$_str
	.align		8
        /*0008*/ 	.dword	_$_str_$_2


//--------------------- .text.triton_per_fused_linalg_vector_norm_32 --------------------------
	.section	.text.triton_per_fused_linalg_vector_norm_32,"ax",@progbits
	.sectionflags	@"SHF_BARRIERS=1"
	.align	128
        .global         triton_per_fused_linalg_vector_norm_32
        .type           triton_per_fused_linalg_vector_norm_32,@function
        .size           triton_per_fused_linalg_vector_norm_32,(.L_x_1 - triton_per_fused_linalg_vector_norm_32)
        .other          triton_per_fused_linalg_vector_norm_32,@"STO_CUDA_ENTRY STV_DEFAULT"
triton_per_fused_linalg_vector_norm_32:
.text.triton_per_fused_linalg_vector_norm_32:
[----:B------:R-:W0:Y:S02]  /*0000*/  LDC R1, c[0x0][0x28] ;  /* 0x00000a00ff017b82 */ /* 0x000e240000000800 */
[----:B------:R-:W1:Y:S01]  /*0010*/  S2R R0, SR_CTAID.X ;  /* 0x0000000000007919 */ /* 0x000e620000002500 */
[----:B------:R-:W2:Y:S01]  /*0020*/  LDC.64 R4, c[0x0][0x218] ;  /* 0x00008600ff047b82 */ /* 0x000ea20000000a00 */
[----:B------:R-:W-:Y:S01]  /*0030*/  ULDC.64 UR6, c[0x0][0x208] ;  /* 0x0000820000067ab9 */ /* 0x000fe20000000a00 */
[----:B------:R-:W3:Y:S01]  /*0040*/  S2R R10, SR_TID.X ;  /* 0x00000000000a7919 */ /* 0x000ee20000002100 */
[----:B-1----:R-:W-:-:S04]  /*0050*/  SHF.R.S32.HI R3, RZ, 0x1f, R0 ;  /* 0x0000001fff037819 */ /* 0x002fc80000011400 */
[----:B------:R-:W-:Y:S01]  /*0060*/  LEA.HI R3, R3, R0, RZ, 0xc ;  /* 0x0000000003037211 */ /* 0x000fe200078f60ff */
[----:B---3--:R-:W-:-:S03]  /*0070*/  IMAD.SHL.U32 R6, R10, 0x1000, RZ ;  /* 0x000010000a067824 */ /* 0x008fc600078e00ff */
[C---:B------:R-:W-:Y:S01]  /*0080*/  LOP3.LUT R7, R3.reuse, 0xfffff000, RZ, 0xc0, !PT ;  /* 0xfffff00003077812 */ /* 0x040fe200078ec0ff */
[----:B------:R-:W-:Y:S01]  /*0090*/  IMAD.SHL.U32 R3, R3, 0x40, RZ ;  /* 0x0000004003037824 */ /* 0x000fe200078e00ff */
[----:B------:R-:W-:-:S04]  /*00a0*/  LOP3.LUT R6, R6, 0x3f000, RZ, 0xc0, !PT ;  /* 0x0003f00006067812 */ /* 0x000fc800078ec0ff */
[----:B------:R-:W-:Y:S02]  /*00b0*/  IADD3 R6, R6, R0, -R7 ;  /* 0x0000000006067210 */ /* 0x000fe40007ffe807 */
[----:B------:R-:W-:-:S05]  /*00c0*/  LOP3.LUT R3, R3, 0xfffc0000, RZ, 0xc0, !PT ;  /* 0xfffc000003037812 */ /* 0x000fca00078ec0ff */
[----:B------:R-:W-:-:S04]  /*00d0*/  IMAD.IADD R3, R6, 0x1, R3 ;  /* 0x0000000106037824 */ /* 0x000fc800078e0203 */
[----:B--2---:R-:W-:-:S06]  /*00e0*/  IMAD.WIDE R4, R3, 0x4, R4 ;  /* 0x0000000403047825 */ /* 0x004fcc00078e0204 */
[----:B------:R-:W2:Y:S01]  /*00f0*/  LDG.E R4, desc[UR6][R4.64] ;  /* 0x0000000604047981 */ /* 0x000ea2000c1e1900 */
[----:B------:R-:W1:Y:S01]  /*0100*/  S2UR UR5, SR_CgaCtaId ;  /* 0x00000000000579c3 */ /* 0x000e620000008800 */
[C---:B------:R-:W-:Y:S01]  /*0110*/  LOP3.LUT P0, RZ, R10.reuse, 0x1f, RZ, 0xc0, !PT ;  /* 0x0000001f0aff7812 */ /* 0x040fe2000780c0ff */
[----:B------:R-:W-:Y:S01]  /*0120*/  UMOV UR4, 0x400 ;  /* 0x0000040000047882 */ /* 0x000fe20000000000 */
[----:B------:R-:W-:Y:S01]  /*0130*/  ISETP.GE.AND P1, PT, R10, 0x2, PT ;  /* 0x000000020a00780c */ /* 0x000fe20003f26270 */
[----:B-1----:R-:W-:Y:S01]  /*0140*/  UPRMT UR4, UR5, 0x654, UR4 ;  /* 0x0000065405047896 */ /* 0x002fe20008000004 */
[----:B--2---:R-:W-:-:S06]  /*0150*/  FMUL R3, R4, R4 ;  /* 0x0000000404037220 */ /* 0x004fcc0000400000 */
[----:B------:R-:W1:Y:S02]  /*0160*/  SHFL.BFLY PT, R3, R3, 0x10, 0x1f ;  /* 0x0e001f0003037f89 */ /* 0x000e6400000e0000 */
[----:B-1----:R-:W-:Y:S01]  /*0170*/  FFMA R6, R4, R4, R3 ;  /* 0x0000000404067223 */ /* 0x002fe20000000003 */
[----:B------:R-:W-:-:S04]  /*0180*/  SHF.R.U32.HI R3, RZ, 0x3, R10 ;  /* 0x00000003ff037819 */ /* 0x000fc8000001160a */
[----:B------:R-:W1:Y:S01]  /*0190*/  SHFL.BFLY PT, R7, R6, 0x8, 0x1f ;  /* 0x0d001f0006077f89 */ /* 0x000e6200000e0000 */
[----:B------:R-:W-:Y:S01]  /*01a0*/  LOP3.LUT R3, R3, 0x4, RZ, 0xc0, !PT ;  /* 0x0000000403037812 */ /* 0x000fe200078ec0ff */
[----:B-1----:R-:W-:Y:S01]  /*01b0*/  FADD R7, R6, R7 ;  /* 0x0000000706077221 */ /* 0x002fe20000000000 */
[----:B------:R-:W-:-:S04]  /*01c0*/  LEA R6, R10, UR4, 0x2 ;  /* 0x000000040a067c11 */ /* 0x000fc8000f8e10ff */
[----:B------:R-:W1:Y:S02]  /*01d0*/  SHFL.BFLY PT, R8, R7, 0x4, 0x1f ;  /* 0x0c801f0007087f89 */ /* 0x000e6400000e0000 */
[----:B-1----:R-:W-:Y:S01]  /*01e0*/  FADD R8, R7, R8 ;  /* 0x0000000807087221 */ /* 0x002fe20000000000 */
[----:B------:R-:W-:-:S04]  /*01f0*/  LOP3.LUT R7, R10, 0x1, RZ, 0xc0, !PT ;  /* 0x000000010a077812 */ /* 0x000fc800078ec0ff */
[----:B------:R-:W1:Y:S02]  /*0200*/  SHFL.BFLY PT, R9, R8, 0x2, 0x1f ;  /* 0x0c401f0008097f89 */ /* 0x000e6400000e0000 */
[----:B-1----:R-:W-:-:S05]  /*0210*/  FADD R9, R8, R9 ;  /* 0x0000000908097221 */ /* 0x002fca0000000000 */
[----:B------:R-:W1:Y:S02]  /*0220*/  SHFL.BFLY PT, R4, R9, 0x1, 0x1f ;  /* 0x0c201f0009047f89 */ /* 0x000e6400000e0000 */
[----:B-1----:R-:W-:-:S05]  /*0230*/  FADD R4, R9, R4 ;  /* 0x0000000409047221 */ /* 0x002fca0000000000 */
[----:B------:R-:W-:Y:S01]  /*0240*/  @!P0 STS [R3+UR4], R4 ;  /* 0x0000000403008988 */ /* 0x000fe20008000804 */
[----:B------:R-:W-:Y:S01]  /*0250*/  BAR.SYNC.DEFER_BLOCKING 0x0 ;  /* 0x0000000000007b1d */ /* 0x000fe20000010000 */
[----:B------:R-:W-:-:S04]  /*0260*/  ISETP.NE.U32.AND P0, PT, R7, 0x1, PT ;  /* 0x000000010700780c */ /* 0x000fc80003f05070 */
[----:B------:R-:W-:Y:S01]  /*0270*/  ISETP.LT.AND P0, PT, R10, 0x2, P0 ;  /* 0x000000020a00780c */ /* 0x000fe20000701270 */
[----:B------:R-:W1:Y:S04]  /*0280*/  @!P1 LDS R2, [R6] ;  /* 0x0000000006029984 */ /* 0x000e680000000800 */
[----:B-1----:R-:W1:Y:S02]  /*0290*/  SHFL.BFLY PT, R5, R2, 0x1, 0x1f ;  /* 0x0c201f0002057f89 */ /* 0x002e6400000e0000 */
[----:B-1----:R-:W-:Y:S02]  /*02a0*/  FADD R7, R2, R5 ;  /* 0x0000000502077221 */ /* 0x002fe40000000000 */
[----:B------:R-:W1:Y:S04]  /*02b0*/  LDC.64 R4, c[0x0][0x210] ;  /* 0x00008400ff047b82 */ /* 0x000e680000000a00 */
[----:B------:R1:W-:Y:S04]  /*02c0*/  @P0 STS [R6], R7 ;  /* 0x0000000706000388 */ /* 0x0003e80000000800 */
[----:B------:R-:W-:Y:S01]  /*02d0*/  BAR.SYNC.DEFER_BLOCKING 0x0 ;  /* 0x0000000000007b1d */ /* 0x000fe20000010000 */
[----:B------:R-:W-:-:S05]  /*02e0*/  LOP3.LUT P0, RZ, R10, 0x3f, RZ, 0xc0, !PT ;  /* 0x0000003f0aff7812 */ /* 0x000fca000780c0ff */
[----:B------:R-:W3:Y:S02]  /*02f0*/  LDS R8, [UR4] ;  /* 0x00000004ff087984 */ /* 0x000ee40008000800 */
[----:B------:R-:W-:Y:S06]  /*0300*/  BAR.SYNC.DEFER_BLOCKING 0x0 ;  /* 0x0000000000007b1d */ /* 0x000fec0000010000 */
[----:B-1----:R-:W-:Y:S05]  /*0310*/  @P0 EXIT ;  /* 0x000000000000094d */ /* 0x002fea0003800000 */
[----:B---3--:R-:W0:Y:S01]  /*0320*/  MUFU.SQRT R7, R8 ;  /* 0x0000000800077308 */ /* 0x008e220000002000 */
[----:B------:R-:W-:-:S05]  /*0330*/  IMAD.WIDE R2, R0, 0x4, R4 ;  /* 0x0000000400027825 */ /* 0x000fca00078e0204 */
[----:B0-----:R-:W-:Y:S01]  /*0340*/  STG.E desc[UR6][R2.64], R7 ;  /* 0x0000000702007986 */ /* 0x001fe2000c101906 */
[----:B------:R-:W-:Y:S05]  /*0350*/  EXIT ;  /* 0x000000000000794d */ /* 0x000fea0003800000 */
.L_x_0:
[----:B------:R-:W-:-:S00]  /*0360*/  BRA `(.L_x_0) ;  /* 0xfffffffc00fc7947 */ /* 0x000fc0000383ffff */
[----:B------:R-:W-:-:S00]  /*0370*/  NOP ;  /* 0x0000000000007918 */ /* 0x000fc00000000000 */
        /* <DEDUP_REMOVED lines=8> */
.L_x_1:


//--------------------- .nv.global.init           --------------------------
	.section	.nv.global.init,"aw",@progbits
.nv.global.init:
	.type		_$_str,@object
	.size		_$_str,(_$_str_$_2 - _$_str)
_$_str:
        /*0000*/ 	.byte	0x5f, 0x5f, 0x43, 0x55, 0x44, 0x41, 0x5f, 0x46, 0x54, 0x5a, 0x00
	.type		_$_str_$_2,@object
	.size		_$_str_$_2,(.L_1 - _$_str_$_2)
_$_str_$_2:
        /*000b*/ 	.byte	0x5f, 0x5f, 0x43, 0x55, 0x44, 0x41, 0x5f, 0x50, 0x52, 0x45, 0x43, 0x5f, 0x53, 0x51, 0x52, 0x54
        /*001b*/ 	.byte	0x00
.L_1:


//--------------------- .nv.shared.triton_per_fused_linalg_vector_norm_32 --------------------------
	.section	.nv.shared.triton_per_fused_linalg_vector_norm_32,"aw",@nobits
	.sectionflags	@""
	.align	16
	.zero		1024


//--------------------- .nv.constant0.triton_per_fused_linalg_vector_norm_32 --------------------------
	.section	.nv.constant0.triton_per_fused_linalg_vector_norm_32,"a",@progbits
	.sectionflags	@""
	.align	4
.nv.constant0.triton_per_fused_linalg_vector_norm_32:
	.zero		552
